	.headerflags	@"EF_CUDA_TEXMODE_UNIFIED EF_CUDA_64BIT_ADDRESS EF_CUDA_ACCELERATORS EF_CUDA_SM90 EF_CUDA_VIRTUAL_SM(EF_CUDA_SM90)"
	.elftype	@"ET_EXEC"


//--------------------- .nv.info                  --------------------------
	.section	.nv.info,"",@"SHT_CUDA_INFO"
	.align	4


	//----- nvinfo : EIATTR_REGCOUNT
	.align		4
        /*0000*/ 	.byte	0x04, 0x2f
        /*0002*/ 	.short	(.L_3 - .L_2)
	.align		4
.L_2:
        /*0004*/ 	.word	index@(triton_poi_fused__native_batch_norm_legit_no_training_relu_22)
        /*0008*/ 	.word	0x00000020


	//----- nvinfo : EIATTR_MIN_STACK_SIZE
	.align		4
.L_3:
        /*000c*/ 	.byte	0x04, 0x12
        /*000e*/ 	.short	(.L_5 - .L_4)
	.align		4
.L_4:
        /*0010*/ 	.word	index@(triton_poi_fused__native_batch_norm_legit_no_training_relu_22)
        /*0014*/ 	.word	0x00000000


	//----- nvinfo : EIATTR_FRAME_SIZE
	.align		4
.L_5:
        /*0018*/ 	.byte	0x04, 0x11
        /*001a*/ 	.short	(.L_7 - .L_6)
	.align		4
.L_6:
        /*001c*/ 	.word	index@(triton_poi_fused__native_batch_norm_legit_no_training_relu_22)
        /*0020*/ 	.word	0x00000000


	//----- nvinfo : EIATTR_MIN_STACK_SIZE
	.align		4
.L_7:
        /*0024*/ 	.byte	0x04, 0x12
        /*0026*/ 	.short	(.L_9 - .L_8)
	.align		4
.L_8:
        /*0028*/ 	.word	index@(triton_poi_fused__native_batch_norm_legit_no_training_relu_22)
        /*002c*/ 	.word	0x00000000
.L_9:


//--------------------- .nv.info.triton_poi_fused__native_batch_norm_legit_no_training_relu_22 --------------------------
	.section	.nv.info.triton_poi_fused__native_batch_norm_legit_no_training_relu_22,"",@"SHT_CUDA_INFO"
	.sectionflags	@""
	.align	4


	//----- nvinfo : EIATTR_CUDA_API_VERSION
	.align		4
        /*0000*/ 	.byte	0x04, 0x37
        /*0002*/ 	.short	(.L_11 - .L_10)
.L_10:
        /*0004*/ 	.word	0x0000007c


	//----- nvinfo : EIATTR_KPARAM_INFO
	.align		4
.L_11:
        /*0008*/ 	.byte	0x04, 0x17
        /*000a*/ 	.short	(.L_13 - .L_12)
.L_12:
        /*000c*/ 	.word	0x00000000
        /*0010*/ 	.short	0x0006
        /*0012*/ 	.short	0x0030
        /*0014*/ 	.byte	0x00, 0xf0, 0x11, 0x00


	//----- nvinfo : EIATTR_KPARAM_INFO
	.align		4
.L_13:
        /*0018*/ 	.byte	0x04, 0x17
        /*001a*/ 	.short	(.L_15 - .L_14)
.L_14:
        /*001c*/ 	.word	0x00000000
        /*0020*/ 	.short	0x0005
        /*0022*/ 	.short	0x0028
        /*0024*/ 	.byte	0x00, 0xf4, 0x21, 0x00


	//----- nvinfo : EIATTR_KPARAM_INFO
	.align		4
.L_15:
        /*0028*/ 	.byte	0x04, 0x17
        /*002a*/ 	.short	(.L_17 - .L_16)
.L_16:
        /*002c*/ 	.word	0x00000000
        /*0030*/ 	.short	0x0004
        /*0032*/ 	.short	0x0020
        /*0034*/ 	.byte	0x00, 0xf4, 0x21, 0x00


	//----- nvinfo : EIATTR_KPARAM_INFO
	.align		4
.L_17:
        /*0038*/ 	.byte	0x04, 0x17
        /*003a*/ 	.short	(.L_19 - .L_18)
.L_18:
        /*003c*/ 	.word	0x00000000
        /*0040*/ 	.short	0x0003
        /*0042*/ 	.short	0x0018
        /*0044*/ 	.byte	0x00, 0xf4, 0x21, 0x00


	//----- nvinfo : EIATTR_KPARAM_INFO
	.align		4
.L_19:
        /*0048*/ 	.byte	0x04, 0x17
        /*004a*/ 	.short	(.L_21 - .L_20)
.L_20:
        /*004c*/ 	.word	0x00000000
        /*0050*/ 	.short	0x0002
        /*0052*/ 	.short	0x0010
        /*0054*/ 	.byte	0x00, 0xf4, 0x21, 0x00


	//----- nvinfo : EIATTR_KPARAM_INFO
	.align		4
.L_21:
        /*0058*/ 	.byte	0x04, 0x17
        /*005a*/ 	.short	(.L_23 - .L_22)
.L_22:
        /*005c*/ 	.word	0x00000000
        /*0060*/ 	.short	0x0001
        /*0062*/ 	.short	0x0008
        /*0064*/ 	.byte	0x00, 0xf4, 0x21, 0x00


	//----- nvinfo : EIATTR_KPARAM_INFO
	.align		4
.L_23:
        /*0068*/ 	.byte	0x04, 0x17
        /*006a*/ 	.short	(.L_25 - .L_24)
.L_24:
        /*006c*/ 	.word	0x00000000
        /*0070*/ 	.short	0x0000
        /*0072*/ 	.short	0x0000
        /*0074*/ 	.byte	0x00, 0xf4, 0x21, 0x00


	//----- nvinfo : EIATTR_SPARSE_MMA_MASK
	.align		4
.L_25:
        /*0078*/ 	.byte	0x03, 0x50
        /*007a*/ 	.short	0x0000


	//----- nvinfo : EIATTR_MAXREG_COUNT
	.align		4
        /*007c*/ 	.byte	0x03, 0x1b
        /*007e*/ 	.short	0x00ff


	//----- nvinfo : EIATTR_EXIT_INSTR_OFFSETS
	.align		4
        /*0080*/ 	.byte	0x04, 0x1c
        /*0082*/ 	.short	(.L_27 - .L_26)


	//   ....[0]....
.L_26:
        /*0084*/ 	.word	0x00000ba0


	//   ....[1]....
        /*0088*/ 	.word	0x00000bc0


	//----- nvinfo : EIATTR_REQNTID
	.align		4
.L_27:
        /*008c*/ 	.byte	0x04, 0x10
        /*008e*/ 	.short	(.L_29 - .L_28)
.L_28:
        /*0090*/ 	.word	0x00000080
        /*0094*/ 	.word	0x00000001
        /*0098*/ 	.word	0x00000001


	//----- nvinfo : EIATTR_CBANK_PARAM_SIZE
	.align		4
.L_29:
        /*009c*/ 	.byte	0x03, 0x19
        /*009e*/ 	.short	0x0034


	//----- nvinfo : EIATTR_PARAM_CBANK
	.align		4
        /*00a0*/ 	.byte	0x04, 0x0a
        /*00a2*/ 	.short	(.L_31 - .L_30)
	.align		4
.L_30:
        /*00a4*/ 	.word	index@(.nv.constant0.triton_poi_fused__native_batch_norm_legit_no_training_relu_22)
        /*00a8*/ 	.short	0x0210
        /*00aa*/ 	.short	0x0034


	//----- nvinfo : EIATTR_SW_WAR
	.align		4
.L_31:
        /*00ac*/ 	.byte	0x04, 0x36
        /*00ae*/ 	.short	(.L_33 - .L_32)
.L_32:
        /*00b0*/ 	.word	0x00000008
.L_33:


//--------------------- .nv.callgraph             --------------------------
	.section	.nv.callgraph,"",@"SHT_CUDA_CALLGRAPH"
	.align	4
	.sectionentsize	8
	.align		4
        /*0000*/ 	.word	0x00000000
	.align		4
        /*0004*/ 	.word	0xffffffff
	.align		4
        /*0008*/ 	.word	0x00000000
	.align		4
        /*000c*/ 	.word	0xfffffffe
	.align		4
        /*0010*/ 	.word	0x00000000
	.align		4
        /*0014*/ 	.word	0xfffffffd
	.align		4
        /*0018*/ 	.word	0x00000000
	.align		4
        /*001c*/ 	.word	0xfffffffc


//--------------------- .nv.constant4             --------------------------
	.section	.nv.constant4,"a",@progbits
	.align	8
	.align		8
.nv.constant4:
        /*0000*/ 	.dword	_$_str
	.align		8
        /*0008*/ 	.dword	_$_str_$_2


//--------------------- .text.triton_poi_fused__native_batch_norm_legit_no_training_relu_22 --------------------------
	.section	.text.triton_poi_fused__native_batch_norm_legit_no_training_relu_22,"ax",@progbits
	.align	128
        .global         triton_poi_fused__native_batch_norm_legit_no_training_relu_22
        .type           triton_poi_fused__native_batch_norm_legit_no_training_relu_22,@function
        .size           triton_poi_fused__native_batch_norm_legit_no_training_relu_22,(.L_x_1 - triton_poi_fused__native_batch_norm_legit_no_training_relu_22)
        .other          triton_poi_fused__native_batch_norm_legit_no_training_relu_22,@"STO_CUDA_ENTRY STV_DEFAULT"
triton_poi_fused__native_batch_norm_legit_no_training_relu_22:
.text.triton_poi_fused__native_batch_norm_legit_no_training_relu_22:
[----:B------:R-:W0:Y:S02]  /*0000*/  LDC R1, c[0x0][0x28] ;  /* 0x00000a00ff017b82 */ /* 0x000e240000000800 */
[----:B------:R-:W1:Y:S01]  /*0010*/  S2R R0, SR_TID.X ;  /* 0x0000000000007919 */ /* 0x000e620000002100 */
[----:B------:R-:W2:Y:S01]  /*0020*/  LDC.64 R28, c[0x0][0x210] ;  /* 0x00008400ff1c7b82 */ /* 0x000ea20000000a00 */
[----:B------:R-:W-:Y:S02]  /*0030*/  CS2R R4, SRZ ;  /* 0x0000000000047805 */ /* 0x000fe4000001ff00 */
[----:B------:R-:W-:Y:S01]  /*0040*/  CS2R R6, SRZ ;  /* 0x0000000000067805 */ /* 0x000fe2000001ff00 */
[----:B------:R-:W3:Y:S01]  /*0050*/  S2R R3, SR_CTAID.X ;  /* 0x0000000000037919 */ /* 0x000ee20000002500 */
[----:B------:R-:W-:Y:S02]  /*0060*/  CS2R R8, SRZ ;  /* 0x0000000000087805 */ /* 0x000fe4000001ff00 */
[----:B------:R-:W-:Y:S01]  /*0070*/  CS2R R10, SRZ ;  /* 0x00000000000a7805 */ /* 0x000fe2000001ff00 */
[----:B------:R-:W-:Y:S01]  /*0080*/  ULDC.64 UR4, c[0x0][0x208] ;  /* 0x0000820000047ab9 */ /* 0x000fe20000000a00 */
[----:B------:R-:W4:Y:S08]  /*0090*/  LDC.64 R20, c[0x0][0x218] ;  /* 0x00008600ff147b82 */ /* 0x000f300000000a00 */
[----:B------:R-:W5:Y:S01]  /*00a0*/  LDC.64 R26, c[0x0][0x220] ;  /* 0x00008800ff1a7b82 */ /* 0x000f620000000a00 */
[----:B-1----:R-:W-:-:S04]  /*00b0*/  SHF.L.U32 R0, R0, 0x2, RZ ;  /* 0x0000000200007819 */ /* 0x002fc800000006ff */
[----:B------:R-:W-:-:S04]  /*00c0*/  LOP3.LUT R0, R0, 0x1fc, RZ, 0xc0, !PT ;  /* 0x000001fc00007812 */ /* 0x000fc800078ec0ff */
[----:B---3--:R-:W-:-:S04]  /*00d0*/  LEA R0, R3, R0, 0xa ;  /* 0x0000000003007211 */ /* 0x008fc800078e50ff */
[C---:B------:R-:W-:Y:S01]  /*00e0*/  ISETP.GE.AND P1, PT, R0.reuse, 0x4d8500, PT ;  /* 0x004d85000000780c */ /* 0x040fe20003f26270 */
[----:B------:R-:W-:-:S04]  /*00f0*/  IMAD.HI R2, R0, 0x66666667, RZ ;  /* 0x6666666700027827 */ /* 0x000fc800078e02ff */
[----:B--2---:R-:W-:Y:S01]  /*0100*/  IMAD.WIDE R28, R0, 0x4, R28 ;  /* 0x00000004001c7825 */ /* 0x004fe200078e021c */
[----:B------:R-:W-:-:S04]  /*0110*/  SHF.R.U32.HI R3, RZ, 0x1f, R2 ;  /* 0x0000001fff037819 */ /* 0x000fc80000011602 */
[----:B------:R-:W-:-:S03]  /*0120*/  LEA.HI.SX32 R3, R2, R3, 0x1b ;  /* 0x0000000302037211 */ /* 0x000fc600078fdaff */
[----:B------:R-:W2:Y:S02]  /*0130*/  @!P1 LDG.E.128 R8, desc[UR4][R28.64] ;  /* 0x000000041c089981 */ /* 0x000ea4000c1e1d00 */
[----:B------:R-:W-:-:S04]  /*0140*/  IMAD R2, R3, -0x50, R0 ;  /* 0xffffffb003027824 */ /* 0x000fc800078e0200 */
[----:B----4-:R-:W-:-:S05]  /*0150*/  IMAD.WIDE R12, R2, 0x4, R20 ;  /* 0x00000004020c7825 */ /* 0x010fca00078e0214 */
[----:B------:R1:W2:Y:S01]  /*0160*/  @!P1 LDG.E.EL.128 R4, desc[UR4][R12.64] ;  /* 0x000000040c049981 */ /* 0x0002a2000c2e1d00 */
[----:B------:R-:W-:-:S05]  /*0170*/  IADD3 R3, R0, 0x200, RZ ;  /* 0x0000020000037810 */ /* 0x000fca0007ffe0ff */
[----:B------:R-:W-:-:S05]  /*0180*/  IMAD.HI R14, R3, 0x66666667, RZ ;  /* 0x66666667030e7827 */ /* 0x000fca00078e02ff */
[----:B------:R-:W-:-:S04]  /*0190*/  SHF.R.U32.HI R15, RZ, 0x1f, R14 ;  /* 0x0000001fff0f7819 */ /* 0x000fc8000001160e */
[----:B------:R-:W-:Y:S02]  /*01a0*/  LEA.HI.SX32 R14, R14, R15, 0x1b ;  /* 0x0000000f0e0e7211 */ /* 0x000fe400078fdaff */
[----:B------:R-:W-:Y:S02]  /*01b0*/  ISETP.GE.AND P0, PT, R3, 0x4d8500, PT ;  /* 0x004d85000300780c */ /* 0x000fe40003f06270 */
[----:B-1----:R-:W-:Y:S01]  /*01c0*/  CS2R R12, SRZ ;  /* 0x00000000000c7805 */ /* 0x002fe2000001ff00 */
[----:B------:R-:W-:Y:S01]  /*01d0*/  IMAD R3, R14, -0x50, R3 ;  /* 0xffffffb00e037824 */ /* 0x000fe200078e0203 */
[----:B------:R-:W-:Y:S02]  /*01e0*/  CS2R R14, SRZ ;  /* 0x00000000000e7805 */ /* 0x000fe4000001ff00 */
[----:B------:R-:W-:Y:S02]  /*01f0*/  CS2R R16, SRZ ;  /* 0x0000000000107805 */ /* 0x000fe4000001ff00 */
[----:B------:R-:W-:Y:S01]  /*0200*/  CS2R R18, SRZ ;  /* 0x0000000000127805 */ /* 0x000fe2000001ff00 */
[----:B------:R-:W-:Y:S01]  /*0210*/  IMAD.WIDE R24, R3, 0x4, R20 ;  /* 0x0000000403187825 */ /* 0x000fe200078e0214 */
[----:B------:R-:W-:-:S02]  /*0220*/  CS2R R20, SRZ ;  /* 0x0000000000147805 */ /* 0x000fc4000001ff00 */
[----:B------:R-:W-:Y:S02]  /*0230*/  CS2R R22, SRZ ;  /* 0x0000000000167805 */ /* 0x000fe4000001ff00 */
[----:B------:R1:W3:Y:S04]  /*0240*/  @!P0 LDG.E.EL.128 R16, desc[UR4][R24.64] ;  /* 0x0000000418108981 */ /* 0x0002e8000c2e1d00 */
[----:B------:R-:W3:Y:S01]  /*0250*/  @!P0 LDG.E.128 R20, desc[UR4][R28.64+0x800] ;  /* 0x000800041c148981 */ /* 0x000ee2000c1e1d00 */
[----:B-1----:R-:W-:Y:S01]  /*0260*/  CS2R R24, SRZ ;  /* 0x0000000000187805 */ /* 0x002fe2000001ff00 */
[----:B--2---:R-:W-:Y:S01]  /*0270*/  FADD R4, -R4, R8 ;  /* 0x0000000804047221 */ /* 0x004fe20000000100 */
[----:B------:R-:W-:Y:S01]  /*0280*/  FADD R5, -R5, R9 ;  /* 0x0000000905057221 */ /* 0x000fe20000000100 */
[----:B-----5:R-:W-:-:S05]  /*0290*/  IMAD.WIDE R8, R2, 0x4, R26 ;  /* 0x0000000402087825 */ /* 0x020fca00078e021a */
[----:B------:R1:W2:Y:S02]  /*02a0*/  @!P1 LDG.E.EL.128 R12, desc[UR4][R8.64] ;  /* 0x00000004080c9981 */ /* 0x0002a4000c2e1d00 */
[----:B-1----:R-:W-:Y:S01]  /*02b0*/  IMAD.WIDE R8, R3, 0x4, R26 ;  /* 0x0000000403087825 */ /* 0x002fe200078e021a */
[----:B------:R-:W-:-:S06]  /*02c0*/  CS2R R26, SRZ ;  /* 0x00000000001a7805 */ /* 0x000fcc000001ff00 */
[----:B------:R-:W4:Y:S01]  /*02d0*/  @!P0 LDG.E.EL.128 R24, desc[UR4][R8.64] ;  /* 0x0000000408188981 */ /* 0x000f22000c2e1d00 */
[----:B------:R-:W-:Y:S01]  /*02e0*/  FADD R6, -R6, R10 ;  /* 0x0000000a06067221 */ /* 0x000fe20000000100 */
[----:B---3--:R-:W-:Y:S01]  /*02f0*/  FADD R17, -R17, R21 ;  /* 0x0000001511117221 */ /* 0x008fe20000000100 */
[----:B------:R-:W-:Y:S01]  /*0300*/  HFMA2.MMA R21, -RZ, RZ, 1.625, 0 ;  /* 0x3e800000ff157435 */ /* 0x000fe200000001ff */
[----:B------:R-:W-:Y:S01]  /*0310*/  FADD R28, -R19, R23 ;  /* 0x00000017131c7221 */ /* 0x000fe20000000100 */
[----:B------:R-:W-:Y:S01]  /*0320*/  FADD R7, -R7, R11 ;  /* 0x0000000b07077221 */ /* 0x000fe20000000100 */
[----:B------:R-:W-:Y:S01]  /*0330*/  FADD R16, -R16, R20 ;  /* 0x0000001410107221 */ /* 0x000fe20000000100 */
[----:B------:R-:W-:Y:S01]  /*0340*/  FADD R18, -R18, R22 ;  /* 0x0000001612127221 */ /* 0x000fe20000000100 */
[----:B--2---:R-:W-:Y:S01]  /*0350*/  FADD R10, R12, 0.0010000000474974513054 ;  /* 0x3a83126f0c0a7421 */ /* 0x004fe20000000000 */
[----:B------:R-:W-:-:S05]  /*0360*/  FADD R12, R13, 0.0010000000474974513054 ;  /* 0x3a83126f0d0c7421 */ /* 0x000fca0000000000 */
[----:B------:R-:W1:Y:S01]  /*0370*/  MUFU.SQRT R10, R10 ;  /* 0x0000000a000a7308 */ /* 0x000e620000002000 */
[----:B------:R-:W-:Y:S01]  /*0380*/  FADD R13, R14, 0.0010000000474974513054 ;  /* 0x3a83126f0e0d7421 */ /* 0x000fe20000000000 */
[----:B------:R-:W-:-:S06]  /*0390*/  FADD R14, R15, 0.0010000000474974513054 ;  /* 0x3a83126f0f0e7421 */ /* 0x000fcc0000000000 */
[----:B------:R-:W2:Y:S08]  /*03a0*/  MUFU.SQRT R12, R12 ;  /* 0x0000000c000c7308 */ /* 0x000eb00000002000 */
[----:B------:R-:W3:Y:S01]  /*03b0*/  MUFU.SQRT R13, R13 ;  /* 0x0000000d000d7308 */ /* 0x000ee20000002000 */
[C---:B-1----:R-:W-:Y:S01]  /*03c0*/  FSETP.GT.AND P4, PT, R10.reuse, 8.50705917302346158658e+37, PT ;  /* 0x7e8000000a00780b */ /* 0x042fe20003f84000 */
[----:B----4-:R-:W-:Y:S01]  /*03d0*/  FADD R25, R25, 0.0010000000474974513054 ;  /* 0x3a83126f19197421 */ /* 0x010fe20000000000 */
[----:B------:R-:W-:-:S05]  /*03e0*/  FSETP.GEU.AND P2, PT, R10, 1.175494350822287508e-38, PT ;  /* 0x008000000a00780b */ /* 0x000fca0003f4e000 */
[----:B------:R-:W1:Y:S01]  /*03f0*/  MUFU.SQRT R14, R14 ;  /* 0x0000000e000e7308 */ /* 0x000e620000002000 */
[----:B--2---:R-:W-:Y:S01]  /*0400*/  FSETP.GT.AND P5, PT, R12, 8.50705917302346158658e+37, PT ;  /* 0x7e8000000c00780b */ /* 0x004fe20003fa4000 */
[----:B------:R-:W-:Y:S01]  /*0410*/  FADD R24, R24, 0.0010000000474974513054 ;  /* 0x3a83126f18187421 */ /* 0x000fe20000000000 */
[----:B------:R-:W-:Y:S01]  /*0420*/  FADD R26, R26, 0.0010000000474974513054 ;  /* 0x3a83126f1a1a7421 */ /* 0x000fe20000000000 */
[----:B------:R-:W-:Y:S02]  /*0430*/  FSEL R19, R21, 1, P4 ;  /* 0x3f80000015137808 */ /* 0x000fe40002000000 */
[----:B---3--:R-:W-:Y:S02]  /*0440*/  FSETP.GT.AND P3, PT, R13, 8.50705917302346158658e+37, PT ;  /* 0x7e8000000d00780b */ /* 0x008fe40003f64000 */
[----:B------:R-:W2:Y:S01]  /*0450*/  MUFU.SQRT R8, R25 ;  /* 0x0000001900087308 */ /* 0x000ea20000002000 */
[----:B------:R-:W-:Y:S01]  /*0460*/  @P4 FMUL R10, R10, 0.25 ;  /* 0x3e8000000a0a4820 */ /* 0x000fe20000400000 */
[----:B------:R-:W-:-:S06]  /*0470*/  FSETP.GEU.AND P4, PT, R12, 1.175494350822287508e-38, PT ;  /* 0x008000000c00780b */ /* 0x000fcc0003f8e000 */
[----:B------:R-:W3:Y:S01]  /*0480*/  MUFU.SQRT R15, R24 ;  /* 0x00000018000f7308 */ /* 0x000ee20000002000 */
[----:B-1----:R-:W-:Y:S01]  /*0490*/  FSETP.GT.AND P6, PT, R14, 8.50705917302346158658e+37, PT ;  /* 0x7e8000000e00780b */ /* 0x002fe20003fc4000 */
[----:B------:R-:W-:Y:S01]  /*04a0*/  @!P2 FMUL R10, R10, 16777216 ;  /* 0x4b8000000a0aa820 */ /* 0x000fe20000400000 */
[----:B------:R-:W-:-:S05]  /*04b0*/  @P5 FMUL R12, R12, 0.25 ;  /* 0x3e8000000c0c5820 */ /* 0x000fca0000400000 */
[----:B------:R-:W1:Y:S01]  /*04c0*/  MUFU.SQRT R11, R26 ;  /* 0x0000001a000b7308 */ /* 0x000e620000002000 */
[----:B------:R-:W-:Y:S01]  /*04d0*/  FSEL R9, R21, 1, P5 ;  /* 0x3f80000015097808 */ /* 0x000fe20002800000 */
[----:B------:R-:W-:Y:S01]  /*04e0*/  FADD R27, R27, 0.0010000000474974513054 ;  /* 0x3a83126f1b1b7421 */ /* 0x000fe20000000000 */
[C---:B------:R-:W-:Y:S01]  /*04f0*/  FSETP.GEU.AND P5, PT, R13.reuse, 1.175494350822287508e-38, PT ;  /* 0x008000000d00780b */ /* 0x040fe20003fae000 */
[----:B------:R-:W-:Y:S01]  /*0500*/  @P3 FMUL R13, R13, 0.25 ;  /* 0x3e8000000d0d3820 */ /* 0x000fe20000400000 */
[----:B------:R-:W-:Y:S02]  /*0510*/  FSEL R20, R21, 1, P3 ;  /* 0x3f80000015147808 */ /* 0x000fe40001800000 */
[----:B------:R-:W-:Y:S01]  /*0520*/  FSETP.GEU.AND P3, PT, R14, 1.175494350822287508e-38, PT ;  /* 0x008000000e00780b */ /* 0x000fe20003f6e000 */
[----:B------:R-:W4:Y:S01]  /*0530*/  MUFU.RCP R10, R10 ;  /* 0x0000000a000a7308 */ /* 0x000f220000001000 */
[----:B------:R-:W-:Y:S01]  /*0540*/  @!P4 FMUL R12, R12, 16777216 ;  /* 0x4b8000000c0cc820 */ /* 0x000fe20000400000 */
[----:B------:R-:W-:Y:S01]  /*0550*/  @!P4 FMUL R9, R9, 16777216 ;  /* 0x4b8000000909c820 */ /* 0x000fe20000400000 */
[----:B--2---:R-:W-:Y:S01]  /*0560*/  FSETP.GT.AND P4, PT, R8, 8.50705917302346158658e+37, PT ;  /* 0x7e8000000800780b */ /* 0x004fe20003f84000 */
[----:B------:R-:W-:Y:S01]  /*0570*/  @!P2 FMUL R19, R19, 16777216 ;  /* 0x4b8000001313a820 */ /* 0x000fe20000400000 */
[----:B---3--:R-:W-:-:S03]  /*0580*/  FSETP.GT.AND P2, PT, R15, 8.50705917302346158658e+37, PT ;  /* 0x7e8000000f00780b */ /* 0x008fc60003f44000 */
[----:B------:R4:W2:Y:S01]  /*0590*/  MUFU.SQRT R22, R27 ;  /* 0x0000001b00167308 */ /* 0x0008a20000002000 */
[----:B------:R-:W-:Y:S01]  /*05a0*/  @P6 FMUL R14, R14, 0.25 ;  /* 0x3e8000000e0e6820 */ /* 0x000fe20000400000 */
[----:B------:R-:W-:Y:S02]  /*05b0*/  FSEL R23, R21, 1, P6 ;  /* 0x3f80000015177808 */ /* 0x000fe40003000000 */
[----:B-1----:R-:W-:Y:S01]  /*05c0*/  FSETP.GT.AND P6, PT, R11, 8.50705917302346158658e+37, PT ;  /* 0x7e8000000b00780b */ /* 0x002fe20003fc4000 */
[----:B------:R-:W-:Y:S02]  /*05d0*/  @!P3 FMUL R14, R14, 16777216 ;  /* 0x4b8000000e0eb820 */ /* 0x000fe40000400000 */
[----:B------:R-:W-:Y:S01]  /*05e0*/  @!P3 FMUL R23, R23, 16777216 ;  /* 0x4b8000001717b820 */ /* 0x000fe20000400000 */
[----:B------:R-:W-:Y:S01]  /*05f0*/  FSETP.GEU.AND P3, PT, R8, 1.175494350822287508e-38, PT ;  /* 0x008000000800780b */ /* 0x000fe20003f6e000 */
[----:B------:R-:W-:Y:S01]  /*0600*/  @!P5 FMUL R13, R13, 16777216 ;  /* 0x4b8000000d0dd820 */ /* 0x000fe20000400000 */
[----:B------:R-:W-:Y:S01]  /*0610*/  @!P5 FMUL R20, R20, 16777216 ;  /* 0x4b8000001414d820 */ /* 0x000fe20000400000 */
[----:B------:R-:W-:Y:S01]  /*0620*/  @P4 FMUL R8, R8, 0.25 ;  /* 0x3e80000008084820 */ /* 0x000fe20000400000 */
[----:B------:R-:W-:Y:S01]  /*0630*/  FSEL R26, R21, 1, P4 ;  /* 0x3f800000151a7808 */ /* 0x000fe20002000000 */
[----:B----4-:R-:W-:Y:S01]  /*0640*/  FMUL R27, R10, R19 ;  /* 0x000000130a1b7220 */ /* 0x010fe20000400000 */
[C---:B------:R-:W-:Y:S01]  /*0650*/  FSETP.GEU.AND P5, PT, R15.reuse, 1.175494350822287508e-38, PT ;  /* 0x008000000f00780b */ /* 0x040fe20003fae000 */
[----:B------:R-:W-:Y:S01]  /*0660*/  @P2 FMUL R15, R15, 0.25 ;  /* 0x3e8000000f0f2820 */ /* 0x000fe20000400000 */
[----:B--2---:R-:W-:Y:S01]  /*0670*/  FSETP.GT.AND P4, PT, R22, 8.50705917302346158658e+37, PT ;  /* 0x7e8000001600780b */ /* 0x004fe20003f84000 */
[----:B------:R-:W1:Y:S01]  /*0680*/  MUFU.RCP R14, R14 ;  /* 0x0000000e000e7308 */ /* 0x000e620000001000 */
[----:B------:R-:W-:-:S02]  /*0690*/  FSEL R19, R21, 1, P2 ;  /* 0x3f80000015137808 */ /* 0x000fc40001000000 */
[C---:B------:R-:W-:Y:S01]  /*06a0*/  FSETP.GEU.AND P2, PT, R11.reuse, 1.175494350822287508e-38, PT ;  /* 0x008000000b00780b */ /* 0x040fe20003f4e000 */
[----:B------:R-:W-:Y:S01]  /*06b0*/  @P6 FMUL R11, R11, 0.25 ;  /* 0x3e8000000b0b6820 */ /* 0x000fe20000400000 */
[----:B------:R-:W-:Y:S02]  /*06c0*/  FSEL R25, R21, 1, P6 ;  /* 0x3f80000015197808 */ /* 0x000fe40003000000 */
[C---:B------:R-:W-:Y:S01]  /*06d0*/  FSETP.GEU.AND P6, PT, R22.reuse, 1.175494350822287508e-38, PT ;  /* 0x008000001600780b */ /* 0x040fe20003fce000 */
[----:B------:R-:W2:Y:S04]  /*06e0*/  MUFU.RCP R13, R13 ;  /* 0x0000000d000d7308 */ /* 0x000ea80000001000 */
[----:B------:R-:W-:-:S04]  /*06f0*/  @P4 FMUL R22, R22, 0.25 ;  /* 0x3e80000016164820 */ /* 0x000fc80000400000 */
[----:B------:R-:W3:Y:S01]  /*0700*/  MUFU.RCP R24, R12 ;  /* 0x0000000c00187308 */ /* 0x000ee20000001000 */
[----:B-1----:R-:W-:-:S03]  /*0710*/  FMUL R23, R14, R23 ;  /* 0x000000170e177220 */ /* 0x002fc60000400000 */
[----:B------:R-:W-:Y:S01]  /*0720*/  @!P6 FMUL R22, R22, 16777216 ;  /* 0x4b8000001616e820 */ /* 0x000fe20000400000 */
[----:B------:R-:W-:Y:S01]  /*0730*/  @!P3 FMUL R8, R8, 16777216 ;  /* 0x4b8000000808b820 */ /* 0x000fe20000400000 */
[----:B--2---:R-:W-:Y:S02]  /*0740*/  FMUL R13, R13, R20 ;  /* 0x000000140d0d7220 */ /* 0x004fe40000400000 */
[----:B------:R1:W-:Y:S01]  /*0750*/  MUFU.RCP R12, R22 ;  /* 0x00000016000c7308 */ /* 0x0003e20000001000 */
[----:B------:R-:W-:Y:S01]  /*0760*/  FMUL R20, R23, R7 ;  /* 0x0000000717147220 */ /* 0x000fe20000400000 */
[----:B------:R-:W-:Y:S01]  /*0770*/  @!P2 FMUL R11, R11, 16777216 ;  /* 0x4b8000000b0ba820 */ /* 0x000fe20000400000 */
[----:B------:R-:W-:Y:S01]  /*0780*/  @!P5 FMUL R15, R15, 16777216 ;  /* 0x4b8000000f0fd820 */ /* 0x000fe20000400000 */
[----:B-1----:R-:W1:Y:S04]  /*0790*/  LDC.64 R22, c[0x0][0x228] ;  /* 0x00008a00ff167b82 */ /* 0x002e680000000a00 */
[----:B------:R2:W-:Y:S01]  /*07a0*/  MUFU.RCP R29, R8 ;  /* 0x00000008001d7308 */ /* 0x0005e20000001000 */
[----:B---3--:R-:W-:Y:S01]  /*07b0*/  FMUL R24, R24, R9 ;  /* 0x0000000918187220 */ /* 0x008fe20000400000 */
[----:B------:R-:W-:-:S02]  /*07c0*/  FMUL R13, R13, R6 ;  /* 0x000000060d0d7220 */ /* 0x000fc40000400000 */
[----:B--2---:R-:W2:Y:S04]  /*07d0*/  LDC.64 R8, c[0x0][0x230] ;  /* 0x00008c00ff087b82 */ /* 0x004ea80000000a00 */
[----:B------:R-:W3:Y:S08]  /*07e0*/  MUFU.RCP R6, R11 ;  /* 0x0000000b00067308 */ /* 0x000ef00000001000 */
[----:B------:R-:W4:Y:S01]  /*07f0*/  MUFU.RCP R10, R15 ;  /* 0x0000000f000a7308 */ /* 0x000f220000001000 */
[----:B------:R-:W-:Y:S01]  /*0800*/  @!P2 FMUL R25, R25, 16777216 ;  /* 0x4b8000001919a820 */ /* 0x000fe20000400000 */
[----:B------:R-:W-:Y:S01]  /*0810*/  @!P5 FMUL R19, R19, 16777216 ;  /* 0x4b8000001313d820 */ /* 0x000fe20000400000 */
[----:B------:R-:W-:Y:S01]  /*0820*/  FMUL R24, R24, R5 ;  /* 0x0000000518187220 */ /* 0x000fe20000400000 */
[----:B------:R-:W-:Y:S01]  /*0830*/  FMUL R27, R27, R4 ;  /* 0x000000041b1b7220 */ /* 0x000fe20000400000 */
[----:B------:R-:W-:Y:S01]  /*0840*/  CS2R R4, SRZ ;  /* 0x0000000000047805 */ /* 0x000fe2000001ff00 */
[----:B---3--:R-:W-:Y:S01]  /*0850*/  FMUL R25, R6, R25 ;  /* 0x0000001906197220 */ /* 0x008fe20000400000 */
[----:B------:R-:W-:Y:S01]  /*0860*/  CS2R R6, SRZ ;  /* 0x0000000000067805 */ /* 0x000fe2000001ff00 */
[----:B----4-:R-:W-:Y:S01]  /*0870*/  FMUL R19, R10, R19 ;  /* 0x000000130a137220 */ /* 0x010fe20000400000 */
[----:B-1----:R-:W-:-:S04]  /*0880*/  IMAD.WIDE R10, R2, 0x4, R22 ;  /* 0x00000004020a7825 */ /* 0x002fc800078e0216 */
[----:B------:R-:W-:Y:S01]  /*0890*/  IMAD.WIDE R22, R3, 0x4, R22 ;  /* 0x0000000403167825 */ /* 0x000fe200078e0216 */
[----:B------:R1:W3:Y:S03]  /*08a0*/  @!P1 LDG.E.EL.128 R4, desc[UR4][R10.64] ;  /* 0x000000040a049981 */ /* 0x0002e6000c2e1d00 */
[----:B--2---:R-:W-:-:S04]  /*08b0*/  IMAD.WIDE R14, R2, 0x4, R8 ;  /* 0x00000004020e7825 */ /* 0x004fc800078e0208 */
[----:B------:R-:W-:Y:S01]  /*08c0*/  IMAD.WIDE R2, R3, 0x4, R8 ;  /* 0x0000000403027825 */ /* 0x000fe200078e0208 */
[----:B------:R-:W-:Y:S02]  /*08d0*/  CS2R R8, SRZ ;  /* 0x0000000000087805 */ /* 0x000fe4000001ff00 */
[----:B-1----:R-:W-:-:S06]  /*08e0*/  CS2R R10, SRZ ;  /* 0x00000000000a7805 */ /* 0x002fcc000001ff00 */
[----:B------:R1:W3:Y:S01]  /*08f0*/  @!P1 LDG.E.EL.128 R8, desc[UR4][R14.64] ;  /* 0x000000040e089981 */ /* 0x0002e2000c2e1d00 */
[----:B------:R-:W-:-:S05]  /*0900*/  FSEL R21, R21, 1, P4 ;  /* 0x3f80000015157808 */ /* 0x000fca0002000000 */
[----:B------:R-:W-:-:S04]  /*0910*/  @!P6 FMUL R21, R21, 16777216 ;  /* 0x4b8000001515e820 */ /* 0x000fc80000400000 */
[----:B------:R-:W-:Y:S01]  /*0920*/  FMUL R21, R12, R21 ;  /* 0x000000150c157220 */ /* 0x000fe20000400000 */
[----:B-1----:R-:W-:-:S03]  /*0930*/  CS2R R14, SRZ ;  /* 0x00000000000e7805 */ /* 0x002fc6000001ff00 */
[----:B------:R-:W-:Y:S01]  /*0940*/  FMUL R28, R21, R28 ;  /* 0x0000001c151c7220 */ /* 0x000fe20000400000 */
[----:B---3--:R-:W-:Y:S01]  /*0950*/  FFMA R6, R13, R6, R10 ;  /* 0x000000060d067223 */ /* 0x008fe2000000000a */
[----:B------:R-:W-:Y:S01]  /*0960*/  CS2R R12, SRZ ;  /* 0x00000000000c7805 */ /* 0x000fe2000001ff00 */
[----:B------:R-:W-:Y:S01]  /*0970*/  FFMA R7, R20, R7, R11 ;  /* 0x0000000714077223 */ /* 0x000fe2000000000b */
[----:B------:R-:W-:Y:S01]  /*0980*/  CS2R R20, SRZ ;  /* 0x0000000000147805 */ /* 0x000fe2000001ff00 */
[----:B------:R-:W1:Y:S03]  /*0990*/  LDC.64 R10, c[0x0][0x238] ;  /* 0x00008e00ff0a7b82 */ /* 0x000e660000000a00 */
[----:B------:R2:W3:Y:S02]  /*09a0*/  @!P0 LDG.E.EL.128 R12, desc[UR4][R22.64] ;  /* 0x00000004160c8981 */ /* 0x0004e4000c2e1d00 */
[----:B--2---:R-:W-:-:S06]  /*09b0*/  CS2R R22, SRZ ;  /* 0x0000000000167805 */ /* 0x004fcc000001ff00 */
[----:B------:R-:W3:Y:S01]  /*09c0*/  @!P0 LDG.E.EL.128 R20, desc[UR4][R2.64] ;  /* 0x0000000402148981 */ /* 0x000ee2000c2e1d00 */
[----:B------:R-:W-:Y:S01]  /*09d0*/  @!P3 FMUL R26, R26, 16777216 ;  /* 0x4b8000001a1ab820 */ /* 0x000fe20000400000 */
[----:B------:R-:W-:Y:S01]  /*09e0*/  FFMA R5, R24, R5, R9 ;  /* 0x0000000518057223 */ /* 0x000fe20000000009 */
[----:B------:R-:W-:Y:S02]  /*09f0*/  FFMA R4, R27, R4, R8 ;  /* 0x000000041b047223 */ /* 0x000fe40000000008 */
[----:B------:R-:W-:Y:S01]  /*0a00*/  FMUL R26, R29, R26 ;  /* 0x0000001a1d1a7220 */ /* 0x000fe20000400000 */
[----:B------:R-:W-:Y:S01]  /*0a10*/  FSETP.GEU.AND P2, PT, R7, RZ, PT ;  /* 0x000000ff0700720b */ /* 0x000fe20003f4e000 */
[----:B------:R-:W-:Y:S01]  /*0a20*/  FMUL R25, R25, R18 ;  /* 0x0000001219197220 */ /* 0x000fe20000400000 */
[----:B------:R-:W-:Y:S01]  /*0a30*/  FSETP.GEU.AND P3, PT, R6, RZ, PT ;  /* 0x000000ff0600720b */ /* 0x000fe20003f6e000 */
[----:B------:R-:W-:Y:S01]  /*0a40*/  FMUL R26, R26, R17 ;  /* 0x000000111a1a7220 */ /* 0x000fe20000400000 */
[----:B------:R-:W-:Y:S01]  /*0a50*/  FSETP.GEU.AND P4, PT, R5, RZ, PT ;  /* 0x000000ff0500720b */ /* 0x000fe20003f8e000 */
[----:B------:R-:W-:Y:S01]  /*0a60*/  FMUL R19, R19, R16 ;  /* 0x0000001013137220 */ /* 0x000fe20000400000 */
[----:B------:R-:W-:Y:S01]  /*0a70*/  FSETP.GEU.AND P5, PT, R4, RZ, PT ;  /* 0x000000ff0400720b */ /* 0x000fe20003fae000 */
[----:B-1----:R-:W-:Y:S01]  /*0a80*/  IMAD.WIDE R10, R0, 0x4, R10 ;  /* 0x00000004000a7825 */ /* 0x002fe200078e020a */
[----:B------:R-:W-:-:S02]  /*0a90*/  SEL R7, R7, RZ, P2 ;  /* 0x000000ff07077207 */ /* 0x000fc40001000000 */
[----:B------:R-:W-:Y:S02]  /*0aa0*/  SEL R6, R6, RZ, P3 ;  /* 0x000000ff06067207 */ /* 0x000fe40001800000 */
[----:B------:R-:W-:Y:S02]  /*0ab0*/  SEL R5, R5, RZ, P4 ;  /* 0x000000ff05057207 */ /* 0x000fe40002000000 */
[----:B------:R-:W-:-:S05]  /*0ac0*/  SEL R4, R4, RZ, P5 ;  /* 0x000000ff04047207 */ /* 0x000fca0002800000 */
[----:B------:R1:W-:Y:S01]  /*0ad0*/  @!P1 STG.E.128 desc[UR4][R10.64], R4 ;  /* 0x000000040a009986 */ /* 0x0003e2000c101d04 */
[----:B---3--:R-:W-:Y:S01]  /*0ae0*/  FFMA R15, R28, R15, R23 ;  /* 0x0000000f1c0f7223 */ /* 0x008fe20000000017 */
[----:B------:R-:W-:Y:S01]  /*0af0*/  FFMA R14, R25, R14, R22 ;  /* 0x0000000e190e7223 */ /* 0x000fe20000000016 */
[----:B------:R-:W-:Y:S01]  /*0b00*/  FFMA R13, R26, R13, R21 ;  /* 0x0000000d1a0d7223 */ /* 0x000fe20000000015 */
[----:B------:R-:W-:Y:S02]  /*0b10*/  FFMA R12, R19, R12, R20 ;  /* 0x0000000c130c7223 */ /* 0x000fe40000000014 */
[----:B------:R-:W-:Y:S02]  /*0b20*/  FSETP.GEU.AND P1, PT, R15, RZ, PT ;  /* 0x000000ff0f00720b */ /* 0x000fe40003f2e000 */
[----:B------:R-:W-:Y:S02]  /*0b30*/  FSETP.GEU.AND P2, PT, R14, RZ, PT ;  /* 0x000000ff0e00720b */ /* 0x000fe40003f4e000 */
[----:B------:R-:W-:-:S02]  /*0b40*/  FSETP.GEU.AND P3, PT, R13, RZ, PT ;  /* 0x000000ff0d00720b */ /* 0x000fc40003f6e000 */
[----:B------:R-:W-:Y:S02]  /*0b50*/  FSETP.GEU.AND P4, PT, R12, RZ, PT ;  /* 0x000000ff0c00720b */ /* 0x000fe40003f8e000 */
[----:B------:R-:W-:Y:S02]  /*0b60*/  SEL R15, R15, RZ, P1 ;  /* 0x000000ff0f0f7207 */ /* 0x000fe40000800000 */
[----:B------:R-:W-:Y:S02]  /*0b70*/  SEL R14, R14, RZ, P2 ;  /* 0x000000ff0e0e7207 */ /* 0x000fe40001000000 */
[----:B------:R-:W-:Y:S02]  /*0b80*/  SEL R13, R13, RZ, P3 ;  /* 0x000000ff0d0d7207 */ /* 0x000fe40001800000 */
[----:B------:R-:W-:Y:S01]  /*0b90*/  SEL R12, R12, RZ, P4 ;  /* 0x000000ff0c0c7207 */ /* 0x000fe20002000000 */
[----:B-1----:R-:W-:Y:S06]  /*0ba0*/  @P0 EXIT ;  /* 0x000000000000094d */ /* 0x002fec0003800000 */
[----:B------:R-:W-:Y:S01]  /*0bb0*/  STG.E.128 desc[UR4][R10.64+0x800], R12 ;  /* 0x0008000c0a007986 */ /* 0x000fe2000c101d04 */
[----:B------:R-:W-:Y:S05]  /*0bc0*/  EXIT ;  /* 0x000000000000794d */ /* 0x000fea0003800000 */
.L_x_0:
[----:B------:R-:W-:-:S00]  /*0bd0*/  BRA `(.L_x_0) ;  /* 0xfffffffc00fc7947 */ /* 0x000fc0000383ffff */
[----:B------:R-:W-:-:S00]  /*0be0*/  NOP ;  /* 0x0000000000007918 */ /* 0x000fc00000000000 */
        /* <DEDUP_REMOVED lines=9> */
.L_x_1:


//--------------------- .nv.global.init           --------------------------
	.section	.nv.global.init,"aw",@progbits
.nv.global.init:
	.type		_$_str,@object
	.size		_$_str,(_$_str_$_2 - _$_str)
_$_str:
        /*0000*/ 	.byte	0x5f, 0x5f, 0x43, 0x55, 0x44, 0x41, 0x5f, 0x46, 0x54, 0x5a, 0x00
	.type		_$_str_$_2,@object
	.size		_$_str_$_2,(.L_1 - _$_str_$_2)
_$_str_$_2:
        /*000b*/ 	.byte	0x5f, 0x5f, 0x43, 0x55, 0x44, 0x41, 0x5f, 0x50, 0x52, 0x45, 0x43, 0x5f, 0x53, 0x51, 0x52, 0x54
        /*001b*/ 	.byte	0x00
.L_1:


//--------------------- .nv.constant0.triton_poi_fused__native_batch_norm_legit_no_training_relu_22 --------------------------
	.section	.nv.constant0.triton_poi_fused__native_batch_norm_legit_no_training_relu_22,"a",@progbits
	.sectionflags	@""
	.align	4
.nv.constant0.triton_poi_fused__native_batch_norm_legit_no_training_relu_22:
	.zero		580
